//
// Generated by NVIDIA NVVM Compiler
//
// Compiler Build ID: CL-36424714
// Cuda compilation tools, release 13.0, V13.0.88
// Based on NVVM 20.0.0
//

.version 9.0
.target sm_100
.address_size 64

	// .globl	_Z9vectorAddPfS_S_

.visible .entry _Z9vectorAddPfS_S_(
	.param .u64 .ptr .align 1 _Z9vectorAddPfS_S__param_0,
	.param .u64 .ptr .align 1 _Z9vectorAddPfS_S__param_1,
	.param .u64 .ptr .align 1 _Z9vectorAddPfS_S__param_2
)
{
	.reg .pred 	%p<2>;
	.reg .b32 	%r<5>;
	.reg .b32 	%f<4>;
	.reg .b64 	%rd<11>;

	ld.param.u64 	%rd1, [_Z9vectorAddPfS_S__param_0];
	ld.param.u64 	%rd2, [_Z9vectorAddPfS_S__param_1];
	ld.param.u64 	%rd3, [_Z9vectorAddPfS_S__param_2];
	mov.u32 	%r2, %ntid.x;
	mov.u32 	%r3, %ctaid.x;
	mov.u32 	%r4, %tid.x;
	mad.lo.s32 	%r1, %r2, %r3, %r4;
	setp.gt.s32 	%p1, %r1, 499999999;
	@%p1 bra 	$L__BB0_2;
	cvta.to.global.u64 	%rd4, %rd1;
	cvta.to.global.u64 	%rd5, %rd2;
	cvta.to.global.u64 	%rd6, %rd3;
	mul.wide.s32 	%rd7, %r1, 4;
	add.s64 	%rd8, %rd4, %rd7;
	ld.global.f32 	%f1, [%rd8];
	add.s64 	%rd9, %rd5, %rd7;
	ld.global.f32 	%f2, [%rd9];
	add.f32 	%f3, %f1, %f2;
	add.s64 	%rd10, %rd6, %rd7;
	st.global.f32 	[%rd10], %f3;
$L__BB0_2:
	ret;

}


// ===== COMPILED SASS (sm_100) =====

	.target	sm_100

	.elftype	@"ET_EXEC"


//--------------------- .note.nv.tkinfo           --------------------------
	.section	.note.nv.tkinfo,"",@"SHT_NOTE"
	.sectionflags	@"SHF_NOTE_NV_TKINFO"
	.tkinfo
        /*0018*/ 	.word	0x00000002
        /*0030*/ 	.string	""
        /*0030*/ 	.string	"ptxas"
        /*0030*/ 	.string	"Cuda compilation tools, release 13.0, V13.0.88"
        /*0030*/ 	.string	"Build cuda_13.0.r13.0/compiler.36424714_0"
        /*0030*/ 	.string	"-arch sm_100 -m 64 "



//--------------------- .note.nv.cuinfo           --------------------------
	.section	.note.nv.cuinfo,"",@"SHT_NOTE"
	.sectionflags	@"SHF_NOTE_NV_CUINFO"
        /*0018*/ 	.short	0x0002
        /*001a*/ 	.short	0x0064
        /*001c*/ 	.short	0x0082
	.zero		2


//--------------------- .nv.info                  --------------------------
	.section	.nv.info,"",@"SHT_CUDA_INFO"
	.align	4


	//----- nvinfo : EIATTR_REGCOUNT
	.align		4
        /*0000*/ 	.byte	0x04, 0x2f
        /*0002*/ 	.short	(.L_1 - .L_0)
	.align		4
.L_0:
        /*0004*/ 	.word	index@(_Z9vectorAddPfS_S_)
        /*0008*/ 	.word	0x0000000c


	//----- nvinfo : EIATTR_FRAME_SIZE
	.align		4
.L_1:
        /*000c*/ 	.byte	0x04, 0x11
        /*000e*/ 	.short	(.L_3 - .L_2)
	.align		4
.L_2:
        /*0010*/ 	.word	index@(_Z9vectorAddPfS_S_)
        /*0014*/ 	.word	0x00000000


	//----- nvinfo : EIATTR_MIN_STACK_SIZE
	.align		4
.L_3:
        /*0018*/ 	.byte	0x04, 0x12
        /*001a*/ 	.short	(.L_5 - .L_4)
	.align		4
.L_4:
        /*001c*/ 	.word	index@(_Z9vectorAddPfS_S_)
        /*0020*/ 	.word	0x00000000
.L_5:


//--------------------- .nv.compat                --------------------------
	.section	.nv.compat,"",@"SHT_CUDA_COMPAT_INFO"
	.align	4
        /*0000*/ 	.byte	0x02, 0x09, 0x00, 0x00, 0x02, 0x02, 0x01, 0x00, 0x02, 0x05, 0x05, 0x00, 0x03, 0x07, 0x01, 0x01
        /*0010*/ 	.byte	0x02, 0x03, 0x00, 0x00, 0x02, 0x06, 0x01, 0x00, 0x04, 0x0b, 0x08, 0x00, 0x09, 0x00, 0x00, 0x00
        /*0020*/ 	.byte	0x00, 0x00, 0x00, 0x00


//--------------------- .nv.info._Z9vectorAddPfS_S_ --------------------------
	.section	.nv.info._Z9vectorAddPfS_S_,"",@"SHT_CUDA_INFO"
	.sectionflags	@""
	.align	4


	//----- nvinfo : EIATTR_CUDA_API_VERSION
	.align		4
        /*0000*/ 	.byte	0x04, 0x37
        /*0002*/ 	.short	(.L_7 - .L_6)
.L_6:
        /*0004*/ 	.word	0x00000082


	//----- nvinfo : EIATTR_KPARAM_INFO
	.align		4
.L_7:
        /*0008*/ 	.byte	0x04, 0x17
        /*000a*/ 	.short	(.L_9 - .L_8)
.L_8:
        /*000c*/ 	.word	0x00000000
        /*0010*/ 	.short	0x0002
        /*0012*/ 	.short	0x0010
        /*0014*/ 	.byte	0x00, 0xf5, 0x21, 0x00


	//----- nvinfo : EIATTR_KPARAM_INFO
	.align		4
.L_9:
        /*0018*/ 	.byte	0x04, 0x17
        /*001a*/ 	.short	(.L_11 - .L_10)
.L_10:
        /*001c*/ 	.word	0x00000000
        /*0020*/ 	.short	0x0001
        /*0022*/ 	.short	0x0008
        /*0024*/ 	.byte	0x00, 0xf5, 0x21, 0x00


	//----- nvinfo : EIATTR_KPARAM_INFO
	.align		4
.L_11:
        /*0028*/ 	.byte	0x04, 0x17
        /*002a*/ 	.short	(.L_13 - .L_12)
.L_12:
        /*002c*/ 	.word	0x00000000
        /*0030*/ 	.short	0x0000
        /*0032*/ 	.short	0x0000
        /*0034*/ 	.byte	0x00, 0xf5, 0x21, 0x00


	//----- nvinfo : EIATTR_SPARSE_MMA_MASK
	.align		4
.L_13:
        /*0038*/ 	.byte	0x03, 0x50
        /*003a*/ 	.short	0x0000


	//----- nvinfo : EIATTR_MAXREG_COUNT
	.align		4
        /*003c*/ 	.byte	0x03, 0x1b
        /*003e*/ 	.short	0x00ff


	//----- nvinfo : EIATTR_MERCURY_ISA_VERSION
	.align		4
        /*0040*/ 	.byte	0x03, 0x5f
        /*0042*/ 	.short	0x0101


	//----- nvinfo : EIATTR_VRC_CTA_INIT_COUNT
	.align		4
        /*0044*/ 	.byte	0x02, 0x4a
	.zero		1
	.zero		1


	//----- nvinfo : EIATTR_EXIT_INSTR_OFFSETS
	.align		4
        /*0048*/ 	.byte	0x04, 0x1c
        /*004a*/ 	.short	(.L_15 - .L_14)


	//   ....[0]....
.L_14:
        /*004c*/ 	.word	0x00000060


	//   ....[1]....
        /*0050*/ 	.word	0x00000120


	//----- nvinfo : EIATTR_CBANK_PARAM_SIZE
	.align		4
.L_15:
        /*0054*/ 	.byte	0x03, 0x19
        /*0056*/ 	.short	0x0018


	//----- nvinfo : EIATTR_PARAM_CBANK
	.align		4
        /*0058*/ 	.byte	0x04, 0x0a
        /*005a*/ 	.short	(.L_17 - .L_16)
	.align		4
.L_16:
        /*005c*/ 	.word	index@(.nv.constant0._Z9vectorAddPfS_S_)
        /*0060*/ 	.short	0x0380
        /*0062*/ 	.short	0x0018


	//----- nvinfo : EIATTR_SW_WAR
	.align		4
.L_17:
        /*0064*/ 	.byte	0x04, 0x36
        /*0066*/ 	.short	(.L_19 - .L_18)
.L_18:
        /*0068*/ 	.word	0x00000008
.L_19:


//--------------------- .nv.callgraph             --------------------------
	.section	.nv.callgraph,"",@"SHT_CUDA_CALLGRAPH"
	.align	4
	.sectionentsize	8
	.align		4
        /*0000*/ 	.word	0x00000000
	.align		4
        /*0004*/ 	.word	0xffffffff
	.align		4
        /*0008*/ 	.word	0x00000000
	.align		4
        /*000c*/ 	.word	0xfffffffe
	.align		4
        /*0010*/ 	.word	0x00000000
	.align		4
        /*0014*/ 	.word	0xfffffffd
	.align		4
        /*0018*/ 	.word	0x00000000
	.align		4
        /*001c*/ 	.word	0xfffffffc


//--------------------- .text._Z9vectorAddPfS_S_  --------------------------
	.section	.text._Z9vectorAddPfS_S_,"ax",@progbits
	.align	128
        .global         _Z9vectorAddPfS_S_
        .type           _Z9vectorAddPfS_S_,@function
        .size           _Z9vectorAddPfS_S_,(.L_x_1 - _Z9vectorAddPfS_S_)
        .other          _Z9vectorAddPfS_S_,@"STO_CUDA_ENTRY STV_DEFAULT"
_Z9vectorAddPfS_S_:
.text._Z9vectorAddPfS_S_:
[----:B------:R-:W-:Y:S01]  /*0000*/  LDC R1, c[0x0][0x37c] ;  /* 0x0000df00ff017b82 */ /* 0x000fe20000000800 */
[----:B------:R-:W0:Y:S01]  /*0010*/  S2R R9, SR_CTAID.X ;  /* 0x0000000000097919 */ /* 0x000e220000002500 */
[----:B------:R-:W0:Y:S01]  /*0020*/  LDCU UR4, c[0x0][0x360] ;  /* 0x00006c00ff0477ac */ /* 0x000e220008000800 */
[----:B------:R-:W0:Y:S02]  /*0030*/  S2R R0, SR_TID.X ;  /* 0x0000000000007919 */ /* 0x000e240000002100 */
[----:B0-----:R-:W-:-:S05]  /*0040*/  IMAD R9, R9, UR4, R0 ;  /* 0x0000000409097c24 */ /* 0x001fca000f8e0200 */
[----:B------:R-:W-:-:S13]  /*0050*/  ISETP.GT.AND P0, PT, R9, 0x1dcd64ff, PT ;  /* 0x1dcd64ff0900780c */ /* 0x000fda0003f04270 */
[----:B------:R-:W-:Y:S05]  /*0060*/  @P0 EXIT ;  /* 0x000000000000094d */ /* 0x000fea0003800000 */
[----:B------:R-:W0:Y:S01]  /*0070*/  LDC.64 R2, c[0x0][0x380] ;  /* 0x0000e000ff027b82 */ /* 0x000e220000000a00 */
[----:B------:R-:W1:Y:S07]  /*0080*/  LDCU.64 UR4, c[0x0][0x358] ;  /* 0x00006b00ff0477ac */ /* 0x000e6e0008000a00 */
[----:B------:R-:W2:Y:S08]  /*0090*/  LDC.64 R4, c[0x0][0x388] ;  /* 0x0000e200ff047b82 */ /* 0x000eb00000000a00 */
[----:B------:R-:W3:Y:S01]  /*00a0*/  LDC.64 R6, c[0x0][0x390] ;  /* 0x0000e400ff067b82 */ /* 0x000ee20000000a00 */
[----:B0-----:R-:W-:-:S06]  /*00b0*/  IMAD.WIDE R2, R9, 0x4, R2 ;  /* 0x0000000409027825 */ /* 0x001fcc00078e0202 */
[----:B-1----:R-:W4:Y:S01]  /*00c0*/  LDG.E R2, desc[UR4][R2.64] ;  /* 0x0000000402027981 */ /* 0x002f22000c1e1900 */
[----:B--2---:R-:W-:-:S06]  /*00d0*/  IMAD.WIDE R4, R9, 0x4, R4 ;  /* 0x0000000409047825 */ /* 0x004fcc00078e0204 */
[----:B------:R-:W4:Y:S01]  /*00e0*/  LDG.E R5, desc[UR4][R4.64] ;  /* 0x0000000404057981 */ /* 0x000f22000c1e1900 */
[----:B---3--:R-:W-:-:S04]  /*00f0*/  IMAD.WIDE R6, R9, 0x4, R6 ;  /* 0x0000000409067825 */ /* 0x008fc800078e0206 */
[----:B----4-:R-:W-:-:S05]  /*0100*/  FADD R9, R2, R5 ;  /* 0x0000000502097221 */ /* 0x010fca0000000000 */
[----:B------:R-:W-:Y:S01]  /*0110*/  STG.E desc[UR4][R6.64], R9 ;  /* 0x0000000906007986 */ /* 0x000fe2000c101904 */
[----:B------:R-:W-:Y:S05]  /*0120*/  EXIT ;  /* 0x000000000000794d */ /* 0x000fea0003800000 */
.L_x_0:
[----:B------:R-:W-:-:S00]  /*0130*/  BRA `(.L_x_0) ;  /* 0xfffffffc00fc7947 */ /* 0x000fc0000383ffff */
[----:B------:R-:W-:-:S00]  /*0140*/  NOP ;  /* 0x0000000000007918 */ /* 0x000fc00000000000 */
        /* <DEDUP_REMOVED lines=11> */
.L_x_1:


//--------------------- .nv.shared.reserved.0     --------------------------
	.section	.nv.shared.reserved.0,"aw",@nobits
	.weak		__nv_reservedSMEM_offset_0_alias
	.size		__nv_reservedSMEM_offset_0_alias, 0, 64
	.other		__nv_reservedSMEM_offset_0_alias,@"STO_CUDA_RESERVED_SHARED STV_DEFAULT"
__nv_reservedSMEM_offset_0_alias:
	.zero		0
	.zero		64


//--------------------- .nv.constant0._Z9vectorAddPfS_S_ --------------------------
	.section	.nv.constant0._Z9vectorAddPfS_S_,"a",@progbits
	.sectionflags	@""
	.align	4
.nv.constant0._Z9vectorAddPfS_S_:
	.zero		920


//--------------------- SYMBOLS --------------------------

	.type		.nv.reservedSmem.offset0,@object
	.size		.nv.reservedSmem.offset0,0x4
